//
// Generated by NVIDIA NVVM Compiler
//
// Compiler Build ID: CL-36424714
// Cuda compilation tools, release 13.0, V13.0.88
// Based on NVVM 20.0.0
//

.version 9.0
.target sm_100
.address_size 64

	// .globl	_Z18vec_mul_scalar_f64PddS_i

.visible .entry _Z18vec_mul_scalar_f64PddS_i(
	.param .u64 .ptr .align 1 _Z18vec_mul_scalar_f64PddS_i_param_0,
	.param .f64 _Z18vec_mul_scalar_f64PddS_i_param_1,
	.param .u64 .ptr .align 1 _Z18vec_mul_scalar_f64PddS_i_param_2,
	.param .u32 _Z18vec_mul_scalar_f64PddS_i_param_3
)
{
	.reg .pred 	%p<3>;
	.reg .b32 	%r<11>;
	.reg .b64 	%rd<8>;
	.reg .b64 	%fd<4>;

	ld.param.u64 	%rd3, [_Z18vec_mul_scalar_f64PddS_i_param_0];
	ld.param.f64 	%fd1, [_Z18vec_mul_scalar_f64PddS_i_param_1];
	ld.param.u64 	%rd4, [_Z18vec_mul_scalar_f64PddS_i_param_2];
	ld.param.u32 	%r6, [_Z18vec_mul_scalar_f64PddS_i_param_3];
	mov.u32 	%r7, %ctaid.x;
	mov.u32 	%r1, %ntid.x;
	mov.u32 	%r8, %tid.x;
	mad.lo.s32 	%r10, %r7, %r1, %r8;
	setp.ge.s32 	%p1, %r10, %r6;
	@%p1 bra 	$L__BB0_3;
	mov.u32 	%r9, %nctaid.x;
	mul.lo.s32 	%r3, %r1, %r9;
	cvta.to.global.u64 	%rd1, %rd3;
	cvta.to.global.u64 	%rd2, %rd4;
$L__BB0_2:
	mul.wide.s32 	%rd5, %r10, 8;
	add.s64 	%rd6, %rd1, %rd5;
	ld.global.f64 	%fd2, [%rd6];
	mul.f64 	%fd3, %fd1, %fd2;
	add.s64 	%rd7, %rd2, %rd5;
	st.global.f64 	[%rd7], %fd3;
	add.s32 	%r10, %r10, %r3;
	setp.lt.s32 	%p2, %r10, %r6;
	@%p2 bra 	$L__BB0_2;
$L__BB0_3:
	ret;

}


// ===== COMPILED SASS (sm_100) =====

	.target	sm_100

	.elftype	@"ET_EXEC"


//--------------------- .note.nv.tkinfo           --------------------------
	.section	.note.nv.tkinfo,"",@"SHT_NOTE"
	.sectionflags	@"SHF_NOTE_NV_TKINFO"
	.tkinfo
        /*0018*/ 	.word	0x00000002
        /*0030*/ 	.string	""
        /*0030*/ 	.string	"ptxas"
        /*0030*/ 	.string	"Cuda compilation tools, release 13.0, V13.0.88"
        /*0030*/ 	.string	"Build cuda_13.0.r13.0/compiler.36424714_0"
        /*0030*/ 	.string	"-arch sm_100 -m 64 "



//--------------------- .note.nv.cuinfo           --------------------------
	.section	.note.nv.cuinfo,"",@"SHT_NOTE"
	.sectionflags	@"SHF_NOTE_NV_CUINFO"
        /*0018*/ 	.short	0x0002
        /*001a*/ 	.short	0x0064
        /*001c*/ 	.short	0x0082
	.zero		2


//--------------------- .nv.info                  --------------------------
	.section	.nv.info,"",@"SHT_CUDA_INFO"
	.align	4


	//----- nvinfo : EIATTR_REGCOUNT
	.align		4
        /*0000*/ 	.byte	0x04, 0x2f
        /*0002*/ 	.short	(.L_1 - .L_0)
	.align		4
.L_0:
        /*0004*/ 	.word	index@(_Z18vec_mul_scalar_f64PddS_i)
        /*0008*/ 	.word	0x00000012


	//----- nvinfo : EIATTR_FRAME_SIZE
	.align		4
.L_1:
        /*000c*/ 	.byte	0x04, 0x11
        /*000e*/ 	.short	(.L_3 - .L_2)
	.align		4
.L_2:
        /*0010*/ 	.word	index@(_Z18vec_mul_scalar_f64PddS_i)
        /*0014*/ 	.word	0x00000000


	//----- nvinfo : EIATTR_MIN_STACK_SIZE
	.align		4
.L_3:
        /*0018*/ 	.byte	0x04, 0x12
        /*001a*/ 	.short	(.L_5 - .L_4)
	.align		4
.L_4:
        /*001c*/ 	.word	index@(_Z18vec_mul_scalar_f64PddS_i)
        /*0020*/ 	.word	0x00000000
.L_5:


//--------------------- .nv.compat                --------------------------
	.section	.nv.compat,"",@"SHT_CUDA_COMPAT_INFO"
	.align	4
        /*0000*/ 	.byte	0x02, 0x09, 0x00, 0x00, 0x02, 0x02, 0x01, 0x00, 0x02, 0x05, 0x05, 0x00, 0x03, 0x07, 0x01, 0x01
        /*0010*/ 	.byte	0x02, 0x03, 0x00, 0x00, 0x02, 0x06, 0x01, 0x00, 0x04, 0x0b, 0x08, 0x00, 0x01, 0x00, 0x00, 0x00
        /*0020*/ 	.byte	0x00, 0x00, 0x00, 0x00


//--------------------- .nv.info._Z18vec_mul_scalar_f64PddS_i --------------------------
	.section	.nv.info._Z18vec_mul_scalar_f64PddS_i,"",@"SHT_CUDA_INFO"
	.sectionflags	@""
	.align	4


	//----- nvinfo : EIATTR_CUDA_API_VERSION
	.align		4
        /*0000*/ 	.byte	0x04, 0x37
        /*0002*/ 	.short	(.L_7 - .L_6)
.L_6:
        /*0004*/ 	.word	0x00000082


	//----- nvinfo : EIATTR_KPARAM_INFO
	.align		4
.L_7:
        /*0008*/ 	.byte	0x04, 0x17
        /*000a*/ 	.short	(.L_9 - .L_8)
.L_8:
        /*000c*/ 	.word	0x00000000
        /*0010*/ 	.short	0x0003
        /*0012*/ 	.short	0x0018
        /*0014*/ 	.byte	0x00, 0xf0, 0x11, 0x00


	//----- nvinfo : EIATTR_KPARAM_INFO
	.align		4
.L_9:
        /*0018*/ 	.byte	0x04, 0x17
        /*001a*/ 	.short	(.L_11 - .L_10)
.L_10:
        /*001c*/ 	.word	0x00000000
        /*0020*/ 	.short	0x0002
        /*0022*/ 	.short	0x0010
        /*0024*/ 	.byte	0x00, 0xf5, 0x21, 0x00


	//----- nvinfo : EIATTR_KPARAM_INFO
	.align		4
.L_11:
        /*0028*/ 	.byte	0x04, 0x17
        /*002a*/ 	.short	(.L_13 - .L_12)
.L_12:
        /*002c*/ 	.word	0x00000000
        /*0030*/ 	.short	0x0001
        /*0032*/ 	.short	0x0008
        /*0034*/ 	.byte	0x00, 0xf0, 0x21, 0x00


	//----- nvinfo : EIATTR_KPARAM_INFO
	.align		4
.L_13:
        /*0038*/ 	.byte	0x04, 0x17
        /*003a*/ 	.short	(.L_15 - .L_14)
.L_14:
        /*003c*/ 	.word	0x00000000
        /*0040*/ 	.short	0x0000
        /*0042*/ 	.short	0x0000
        /*0044*/ 	.byte	0x00, 0xf5, 0x21, 0x00


	//----- nvinfo : EIATTR_SPARSE_MMA_MASK
	.align		4
.L_15:
        /*0048*/ 	.byte	0x03, 0x50
        /*004a*/ 	.short	0x0000


	//----- nvinfo : EIATTR_MAXREG_COUNT
	.align		4
        /*004c*/ 	.byte	0x03, 0x1b
        /*004e*/ 	.short	0x00ff


	//----- nvinfo : EIATTR_MERCURY_ISA_VERSION
	.align		4
        /*0050*/ 	.byte	0x03, 0x5f
        /*0052*/ 	.short	0x0101


	//----- nvinfo : EIATTR_VRC_CTA_INIT_COUNT
	.align		4
        /*0054*/ 	.byte	0x02, 0x4a
	.zero		1
	.zero		1


	//----- nvinfo : EIATTR_EXIT_INSTR_OFFSETS
	.align		4
        /*0058*/ 	.byte	0x04, 0x1c
        /*005a*/ 	.short	(.L_17 - .L_16)


	//   ....[0]....
.L_16:
        /*005c*/ 	.word	0x00000070


	//   ....[1]....
        /*0060*/ 	.word	0x00000160


	//----- nvinfo : EIATTR_CRS_STACK_SIZE
	.align		4
.L_17:
        /*0064*/ 	.byte	0x04, 0x1e
        /*0066*/ 	.short	(.L_19 - .L_18)
.L_18:
        /*0068*/ 	.word	0x00000000


	//----- nvinfo : EIATTR_CBANK_PARAM_SIZE
	.align		4
.L_19:
        /*006c*/ 	.byte	0x03, 0x19
        /*006e*/ 	.short	0x001c


	//----- nvinfo : EIATTR_PARAM_CBANK
	.align		4
        /*0070*/ 	.byte	0x04, 0x0a
        /*0072*/ 	.short	(.L_21 - .L_20)
	.align		4
.L_20:
        /*0074*/ 	.word	index@(.nv.constant0._Z18vec_mul_scalar_f64PddS_i)
        /*0078*/ 	.short	0x0380
        /*007a*/ 	.short	0x001c


	//----- nvinfo : EIATTR_SW_WAR
	.align		4
.L_21:
        /*007c*/ 	.byte	0x04, 0x36
        /*007e*/ 	.short	(.L_23 - .L_22)
.L_22:
        /*0080*/ 	.word	0x00000008
.L_23:


//--------------------- .nv.callgraph             --------------------------
	.section	.nv.callgraph,"",@"SHT_CUDA_CALLGRAPH"
	.align	4
	.sectionentsize	8
	.align		4
        /*0000*/ 	.word	0x00000000
	.align		4
        /*0004*/ 	.word	0xffffffff
	.align		4
        /*0008*/ 	.word	0x00000000
	.align		4
        /*000c*/ 	.word	0xfffffffe
	.align		4
        /*0010*/ 	.word	0x00000000
	.align		4
        /*0014*/ 	.word	0xfffffffd
	.align		4
        /*0018*/ 	.word	0x00000000
	.align		4
        /*001c*/ 	.word	0xfffffffc


//--------------------- .text._Z18vec_mul_scalar_f64PddS_i --------------------------
	.section	.text._Z18vec_mul_scalar_f64PddS_i,"ax",@progbits
	.align	128
        .global         _Z18vec_mul_scalar_f64PddS_i
        .type           _Z18vec_mul_scalar_f64PddS_i,@function
        .size           _Z18vec_mul_scalar_f64PddS_i,(.L_x_2 - _Z18vec_mul_scalar_f64PddS_i)
        .other          _Z18vec_mul_scalar_f64PddS_i,@"STO_CUDA_ENTRY STV_DEFAULT"
_Z18vec_mul_scalar_f64PddS_i:
.text._Z18vec_mul_scalar_f64PddS_i:
[----:B------:R-:W-:Y:S01]  /*0000*/  LDC R1, c[0x0][0x37c] ;  /* 0x0000df00ff017b82 */ /* 0x000fe20000000800 */
[----:B------:R-:W0:Y:S07]  /*0010*/  S2R R0, SR_TID.X ;  /* 0x0000000000007919 */ /* 0x000e2e0000002100 */
[----:B------:R-:W0:Y:S01]  /*0020*/  S2UR UR4, SR_CTAID.X ;  /* 0x00000000000479c3 */ /* 0x000e220000002500 */
[----:B------:R-:W1:Y:S07]  /*0030*/  LDCU UR5, c[0x0][0x398] ;  /* 0x00007300ff0577ac */ /* 0x000e6e0008000800 */
[----:B------:R-:W0:Y:S02]  /*0040*/  LDC R15, c[0x0][0x360] ;  /* 0x0000d800ff0f7b82 */ /* 0x000e240000000800 */
[----:B0-----:R-:W-:-:S05]  /*0050*/  IMAD R0, R15, UR4, R0 ;  /* 0x000000040f007c24 */ /* 0x001fca000f8e0200 */
[----:B-1----:R-:W-:-:S13]  /*0060*/  ISETP.GE.AND P0, PT, R0, UR5, PT ;  /* 0x0000000500007c0c */ /* 0x002fda000bf06270 */
[----:B------:R-:W-:Y:S05]  /*0070*/  @P0 EXIT ;  /* 0x000000000000094d */ /* 0x000fea0003800000 */
[----:B------:R-:W0:Y:S01]  /*0080*/  LDC.64 R12, c[0x0][0x390] ;  /* 0x0000e400ff0c7b82 */ /* 0x000e220000000a00 */
[----:B------:R-:W1:Y:S01]  /*0090*/  LDCU UR4, c[0x0][0x370] ;  /* 0x00006e00ff0477ac */ /* 0x000e620008000800 */
[----:B------:R-:W2:Y:S06]  /*00a0*/  LDCU.64 UR6, c[0x0][0x358] ;  /* 0x00006b00ff0677ac */ /* 0x000eac0008000a00 */
[----:B------:R-:W3:Y:S08]  /*00b0*/  LDC.64 R8, c[0x0][0x380] ;  /* 0x0000e000ff087b82 */ /* 0x000ef00000000a00 */
[----:B------:R-:W4:Y:S01]  /*00c0*/  LDC.64 R10, c[0x0][0x388] ;  /* 0x0000e200ff0a7b82 */ /* 0x000f220000000a00 */
[----:B-1----:R-:W-:-:S07]  /*00d0*/  IMAD R15, R15, UR4, RZ ;  /* 0x000000040f0f7c24 */ /* 0x002fce000f8e02ff */
.L_x_0:
[----:B---3--:R-:W-:-:S06]  /*00e0*/  IMAD.WIDE R2, R0, 0x8, R8 ;  /* 0x0000000800027825 */ /* 0x008fcc00078e0208 */
[----:B--2---:R-:W4:Y:S01]  /*00f0*/  LDG.E.64 R2, desc[UR6][R2.64] ;  /* 0x0000000602027981 */ /* 0x004f22000c1e1b00 */
[----:B01----:R-:W-:Y:S01]  /*0100*/  IMAD.WIDE R6, R0, 0x8, R12 ;  /* 0x0000000800067825 */ /* 0x003fe200078e020c */
[----:B------:R-:W-:-:S04]  /*0110*/  IADD3 R0, PT, PT, R15, R0, RZ ;  /* 0x000000000f007210 */ /* 0x000fc80007ffe0ff */
[----:B------:R-:W-:Y:S01]  /*0120*/  ISETP.GE.AND P0, PT, R0, UR5, PT ;  /* 0x0000000500007c0c */ /* 0x000fe2000bf06270 */
[----:B----4-:R-:W-:-:S07]  /*0130*/  DMUL R4, R2, R10 ;  /* 0x0000000a02047228 */ /* 0x010fce0000000000 */
[----:B------:R1:W-:Y:S05]  /*0140*/  STG.E.64 desc[UR6][R6.64], R4 ;  /* 0x0000000406007986 */ /* 0x0003ea000c101b06 */
[----:B------:R-:W-:Y:S05]  /*0150*/  @!P0 BRA `(.L_x_0) ;  /* 0xfffffffc00e08947 */ /* 0x000fea000383ffff */
[----:B------:R-:W-:Y:S05]  /*0160*/  EXIT ;  /* 0x000000000000794d */ /* 0x000fea0003800000 */
.L_x_1:
[----:B------:R-:W-:-:S00]  /*0170*/  BRA `(.L_x_1) ;  /* 0xfffffffc00fc7947 */ /* 0x000fc0000383ffff */
[----:B------:R-:W-:-:S00]  /*0180*/  NOP ;  /* 0x0000000000007918 */ /* 0x000fc00000000000 */
[----:B------:R-:W-:-:S00]  /*0190*/  NOP ;  /* 0x0000000000007918 */ /* 0x000fc00000000000 */
[----:B------:R-:W-:-:S00]  /*01a0*/  NOP ;  /* 0x0000000000007918 */ /* 0x000fc00000000000 */
[----:B------:R-:W-:-:S00]  /*01b0*/  NOP ;  /* 0x0000000000007918 */ /* 0x000fc00000000000 */
[----:B------:R-:W-:-:S00]  /*01c0*/  NOP ;  /* 0x0000000000007918 */ /* 0x000fc00000000000 */
[----:B------:R-:W-:-:S00]  /*01d0*/  NOP ;  /* 0x0000000000007918 */ /* 0x000fc00000000000 */
[----:B------:R-:W-:-:S00]  /*01e0*/  NOP ;  /* 0x0000000000007918 */ /* 0x000fc00000000000 */
[----:B------:R-:W-:-:S00]  /*01f0*/  NOP ;  /* 0x0000000000007918 */ /* 0x000fc00000000000 */
.L_x_2:


//--------------------- .nv.shared.reserved.0     --------------------------
	.section	.nv.shared.reserved.0,"aw",@nobits
	.weak		__nv_reservedSMEM_offset_0_alias
	.size		__nv_reservedSMEM_offset_0_alias, 0, 64
	.other		__nv_reservedSMEM_offset_0_alias,@"STO_CUDA_RESERVED_SHARED STV_DEFAULT"
__nv_reservedSMEM_offset_0_alias:
	.zero		0
	.zero		64


//--------------------- .nv.constant0._Z18vec_mul_scalar_f64PddS_i --------------------------
	.section	.nv.constant0._Z18vec_mul_scalar_f64PddS_i,"a",@progbits
	.sectionflags	@""
	.align	4
.nv.constant0._Z18vec_mul_scalar_f64PddS_i:
	.zero		924


//--------------------- SYMBOLS --------------------------

	.type		.nv.reservedSmem.offset0,@object
	.size		.nv.reservedSmem.offset0,0x4
